//
// Generated by NVIDIA NVVM Compiler
//
// Compiler Build ID: CL-36424714
// Cuda compilation tools, release 13.0, V13.0.88
// Based on NVVM 20.0.0
//

.version 9.0
.target sm_100
.address_size 64

	// .globl	_Z8preMatchP7Elementi

.visible .entry _Z8preMatchP7Elementi(
	.param .u64 .ptr .align 1 _Z8preMatchP7Elementi_param_0,
	.param .u32 _Z8preMatchP7Elementi_param_1
)
{
	.reg .pred 	%p<2>;
	.reg .b32 	%r<6>;
	.reg .b64 	%rd<7>;

	ld.param.u64 	%rd1, [_Z8preMatchP7Elementi_param_0];
	ld.param.u32 	%r3, [_Z8preMatchP7Elementi_param_1];
	mov.u32 	%r1, %tid.x;
	add.s32 	%r2, %r3, %r1;
	mul.lo.s32 	%r4, %r3, %r3;
	setp.ge.u32 	%p1, %r2, %r4;
	@%p1 bra 	$L__BB0_2;
	cvta.to.global.u64 	%rd2, %rd1;
	mul.wide.u32 	%rd3, %r2, 24;
	add.s64 	%rd4, %rd2, %rd3;
	ld.global.u32 	%r5, [%rd4+20];
	mul.wide.u32 	%rd5, %r1, 24;
	add.s64 	%rd6, %rd2, %rd5;
	st.global.u32 	[%rd6+20], %r5;
$L__BB0_2:
	ret;

}
	// .globl	_Z8perMatchP7ElementiPi
.visible .entry _Z8perMatchP7ElementiPi(
	.param .u64 .ptr .align 1 _Z8perMatchP7ElementiPi_param_0,
	.param .u32 _Z8perMatchP7ElementiPi_param_1,
	.param .u64 .ptr .align 1 _Z8perMatchP7ElementiPi_param_2
)
{
	.reg .b32 	%r<7>;
	.reg .b64 	%rd<12>;

	ld.param.u64 	%rd1, [_Z8perMatchP7ElementiPi_param_0];
	ld.param.u32 	%r1, [_Z8perMatchP7ElementiPi_param_1];
	ld.param.u64 	%rd2, [_Z8perMatchP7ElementiPi_param_2];
	cvta.to.global.u64 	%rd3, %rd1;
	cvta.to.global.u64 	%rd4, %rd2;
	mov.u32 	%r2, %tid.x;
	mad.lo.s32 	%r3, %r1, %r2, %r2;
	mul.wide.u32 	%rd5, %r2, 4;
	add.s64 	%rd6, %rd4, %rd5;
	ld.global.u32 	%r4, [%rd6];
	mul.wide.s32 	%rd7, %r3, 24;
	add.s64 	%rd8, %rd3, %rd7;
	add.s64 	%rd9, %rd8, 20;
	ld.global.u32 	%r5, [%rd8+20];
	mul.wide.s32 	%rd10, %r4, 24;
	add.s64 	%rd11, %rd9, %rd10;
	ld.global.u32 	%r6, [%rd11];
	st.global.u32 	[%rd8+20], %r6;
	st.global.u32 	[%rd11], %r5;
	ret;

}
	// .globl	_Z8iniMatchP7ElementiP4Pair
.visible .entry _Z8iniMatchP7ElementiP4Pair(
	.param .u64 .ptr .align 1 _Z8iniMatchP7ElementiP4Pair_param_0,
	.param .u32 _Z8iniMatchP7ElementiP4Pair_param_1,
	.param .u64 .ptr .align 1 _Z8iniMatchP7ElementiP4Pair_param_2
)
{
	.reg .pred 	%p<10>;
	.reg .b32 	%r<61>;
	.reg .b64 	%rd<78>;

	ld.param.u64 	%rd11, [_Z8iniMatchP7ElementiP4Pair_param_0];
	ld.param.u32 	%r24, [_Z8iniMatchP7ElementiP4Pair_param_1];
	ld.param.u64 	%rd12, [_Z8iniMatchP7ElementiP4Pair_param_2];
	cvta.to.global.u64 	%rd13, %rd12;
	cvta.to.global.u64 	%rd1, %rd11;
	mov.u32 	%r25, %tid.x;
	mul.wide.u32 	%rd14, %r25, 24;
	add.s64 	%rd15, %rd1, %rd14;
	ld.global.u32 	%r60, [%rd15];
	ld.global.u32 	%r55, [%rd15+20];
	mul.wide.u32 	%rd16, %r25, 8;
	add.s64 	%rd2, %rd13, %rd16;
	st.global.u32 	[%rd2], %r60;
	add.s32 	%r3, %r24, -1;
	setp.lt.s32 	%p1, %r24, 2;
	@%p1 bra 	$L__BB2_14;
	add.s32 	%r26, %r24, -2;
	and.b32  	%r4, %r3, 15;
	setp.lt.u32 	%p2, %r26, 15;
	@%p2 bra 	$L__BB2_4;
	and.b32  	%r27, %r3, -16;
	neg.s32 	%r53, %r27;
$L__BB2_3:
	.pragma "nounroll";
	mul.wide.s32 	%rd18, %r55, 24;
	add.s64 	%rd19, %rd1, %rd18;
	ld.global.u32 	%r28, [%rd19+20];
	mul.wide.s32 	%rd20, %r28, 24;
	add.s64 	%rd21, %rd1, %rd20;
	ld.global.u32 	%r29, [%rd21+20];
	mul.wide.s32 	%rd22, %r29, 24;
	add.s64 	%rd23, %rd1, %rd22;
	ld.global.u32 	%r30, [%rd23+20];
	mul.wide.s32 	%rd24, %r30, 24;
	add.s64 	%rd25, %rd1, %rd24;
	ld.global.u32 	%r31, [%rd25+20];
	mul.wide.s32 	%rd26, %r31, 24;
	add.s64 	%rd27, %rd1, %rd26;
	ld.global.u32 	%r32, [%rd27+20];
	mul.wide.s32 	%rd28, %r32, 24;
	add.s64 	%rd29, %rd1, %rd28;
	ld.global.u32 	%r33, [%rd29+20];
	mul.wide.s32 	%rd30, %r33, 24;
	add.s64 	%rd31, %rd1, %rd30;
	ld.global.u32 	%r34, [%rd31+20];
	mul.wide.s32 	%rd32, %r34, 24;
	add.s64 	%rd33, %rd1, %rd32;
	ld.global.u32 	%r35, [%rd33+20];
	mul.wide.s32 	%rd34, %r35, 24;
	add.s64 	%rd35, %rd1, %rd34;
	ld.global.u32 	%r36, [%rd35+20];
	mul.wide.s32 	%rd36, %r36, 24;
	add.s64 	%rd37, %rd1, %rd36;
	ld.global.u32 	%r37, [%rd37+20];
	mul.wide.s32 	%rd38, %r37, 24;
	add.s64 	%rd39, %rd1, %rd38;
	ld.global.u32 	%r38, [%rd39+20];
	mul.wide.s32 	%rd40, %r38, 24;
	add.s64 	%rd41, %rd1, %rd40;
	ld.global.u32 	%r39, [%rd41+20];
	mul.wide.s32 	%rd42, %r39, 24;
	add.s64 	%rd43, %rd1, %rd42;
	ld.global.u32 	%r40, [%rd43+20];
	mul.wide.s32 	%rd44, %r40, 24;
	add.s64 	%rd45, %rd1, %rd44;
	ld.global.u32 	%r41, [%rd45+20];
	mul.wide.s32 	%rd46, %r41, 24;
	add.s64 	%rd47, %rd1, %rd46;
	ld.global.u32 	%r42, [%rd47+20];
	mul.wide.s32 	%rd48, %r42, 24;
	add.s64 	%rd77, %rd1, %rd48;
	ld.global.u32 	%r55, [%rd77+20];
	add.s32 	%r53, %r53, 16;
	setp.ne.s32 	%p3, %r53, 0;
	@%p3 bra 	$L__BB2_3;
$L__BB2_4:
	setp.eq.s32 	%p4, %r4, 0;
	@%p4 bra 	$L__BB2_13;
	and.b32  	%r11, %r3, 7;
	setp.lt.u32 	%p5, %r4, 8;
	@%p5 bra 	$L__BB2_7;
	mul.wide.s32 	%rd50, %r55, 24;
	add.s64 	%rd51, %rd1, %rd50;
	ld.global.u32 	%r43, [%rd51+20];
	mul.wide.s32 	%rd52, %r43, 24;
	add.s64 	%rd53, %rd1, %rd52;
	ld.global.u32 	%r44, [%rd53+20];
	mul.wide.s32 	%rd54, %r44, 24;
	add.s64 	%rd55, %rd1, %rd54;
	ld.global.u32 	%r45, [%rd55+20];
	mul.wide.s32 	%rd56, %r45, 24;
	add.s64 	%rd57, %rd1, %rd56;
	ld.global.u32 	%r46, [%rd57+20];
	mul.wide.s32 	%rd58, %r46, 24;
	add.s64 	%rd59, %rd1, %rd58;
	ld.global.u32 	%r47, [%rd59+20];
	mul.wide.s32 	%rd60, %r47, 24;
	add.s64 	%rd61, %rd1, %rd60;
	ld.global.u32 	%r48, [%rd61+20];
	mul.wide.s32 	%rd62, %r48, 24;
	add.s64 	%rd63, %rd1, %rd62;
	ld.global.u32 	%r49, [%rd63+20];
	mul.wide.s32 	%rd64, %r49, 24;
	add.s64 	%rd77, %rd1, %rd64;
	ld.global.u32 	%r55, [%rd77+20];
$L__BB2_7:
	setp.eq.s32 	%p6, %r11, 0;
	@%p6 bra 	$L__BB2_13;
	and.b32  	%r14, %r3, 3;
	setp.lt.u32 	%p7, %r11, 4;
	@%p7 bra 	$L__BB2_10;
	mul.wide.s32 	%rd66, %r55, 24;
	add.s64 	%rd67, %rd1, %rd66;
	ld.global.u32 	%r50, [%rd67+20];
	mul.wide.s32 	%rd68, %r50, 24;
	add.s64 	%rd69, %rd1, %rd68;
	ld.global.u32 	%r51, [%rd69+20];
	mul.wide.s32 	%rd70, %r51, 24;
	add.s64 	%rd71, %rd1, %rd70;
	ld.global.u32 	%r52, [%rd71+20];
	mul.wide.s32 	%rd72, %r52, 24;
	add.s64 	%rd77, %rd1, %rd72;
	ld.global.u32 	%r55, [%rd77+20];
$L__BB2_10:
	setp.eq.s32 	%p8, %r14, 0;
	@%p8 bra 	$L__BB2_13;
	neg.s32 	%r58, %r14;
$L__BB2_12:
	.pragma "nounroll";
	mul.wide.s32 	%rd73, %r55, 24;
	add.s64 	%rd77, %rd1, %rd73;
	ld.global.u32 	%r55, [%rd77+20];
	add.s32 	%r58, %r58, 1;
	setp.ne.s32 	%p9, %r58, 0;
	@%p9 bra 	$L__BB2_12;
$L__BB2_13:
	ld.global.u32 	%r60, [%rd77];
$L__BB2_14:
	st.global.u32 	[%rd2+4], %r60;
	ret;

}


// ===== COMPILED SASS (sm_100) =====

	.target	sm_100

	.elftype	@"ET_EXEC"


//--------------------- .note.nv.tkinfo           --------------------------
	.section	.note.nv.tkinfo,"",@"SHT_NOTE"
	.sectionflags	@"SHF_NOTE_NV_TKINFO"
	.tkinfo
        /*0018*/ 	.word	0x00000002
        /*0030*/ 	.string	""
        /*0030*/ 	.string	"ptxas"
        /*0030*/ 	.string	"Cuda compilation tools, release 13.0, V13.0.88"
        /*0030*/ 	.string	"Build cuda_13.0.r13.0/compiler.36424714_0"
        /*0030*/ 	.string	"-arch sm_100 -m 64 "



//--------------------- .note.nv.cuinfo           --------------------------
	.section	.note.nv.cuinfo,"",@"SHT_NOTE"
	.sectionflags	@"SHF_NOTE_NV_CUINFO"
        /*0018*/ 	.short	0x0002
        /*001a*/ 	.short	0x0064
        /*001c*/ 	.short	0x0082
	.zero		2


//--------------------- .nv.info                  --------------------------
	.section	.nv.info,"",@"SHT_CUDA_INFO"
	.align	4


	//----- nvinfo : EIATTR_REGCOUNT
	.align		4
        /*0000*/ 	.byte	0x04, 0x2f
        /*0002*/ 	.short	(.L_1 - .L_0)
	.align		4
.L_0:
        /*0004*/ 	.word	index@(_Z8preMatchP7Elementi)
        /*0008*/ 	.word	0x0000000a


	//----- nvinfo : EIATTR_FRAME_SIZE
	.align		4
.L_1:
        /*000c*/ 	.byte	0x04, 0x11
        /*000e*/ 	.short	(.L_3 - .L_2)
	.align		4
.L_2:
        /*0010*/ 	.word	index@(_Z8preMatchP7Elementi)
        /*0014*/ 	.word	0x00000000


	//----- nvinfo : EIATTR_REGCOUNT
	.align		4
.L_3:
        /*0018*/ 	.byte	0x04, 0x2f
        /*001a*/ 	.short	(.L_5 - .L_4)
	.align		4
.L_4:
        /*001c*/ 	.word	index@(_Z8perMatchP7ElementiPi)
        /*0020*/ 	.word	0x0000000e


	//----- nvinfo : EIATTR_FRAME_SIZE
	.align		4
.L_5:
        /*0024*/ 	.byte	0x04, 0x11
        /*0026*/ 	.short	(.L_7 - .L_6)
	.align		4
.L_6:
        /*0028*/ 	.word	index@(_Z8perMatchP7ElementiPi)
        /*002c*/ 	.word	0x00000000


	//----- nvinfo : EIATTR_REGCOUNT
	.align		4
.L_7:
        /*0030*/ 	.byte	0x04, 0x2f
        /*0032*/ 	.short	(.L_9 - .L_8)
	.align		4
.L_8:
        /*0034*/ 	.word	index@(_Z8iniMatchP7ElementiP4Pair)
        /*0038*/ 	.word	0x00000016


	//----- nvinfo : EIATTR_FRAME_SIZE
	.align		4
.L_9:
        /*003c*/ 	.byte	0x04, 0x11
        /*003e*/ 	.short	(.L_11 - .L_10)
	.align		4
.L_10:
        /*0040*/ 	.word	index@(_Z8iniMatchP7ElementiP4Pair)
        /*0044*/ 	.word	0x00000000


	//----- nvinfo : EIATTR_MIN_STACK_SIZE
	.align		4
.L_11:
        /*0048*/ 	.byte	0x04, 0x12
        /*004a*/ 	.short	(.L_13 - .L_12)
	.align		4
.L_12:
        /*004c*/ 	.word	index@(_Z8iniMatchP7ElementiP4Pair)
        /*0050*/ 	.word	0x00000000


	//----- nvinfo : EIATTR_MIN_STACK_SIZE
	.align		4
.L_13:
        /*0054*/ 	.byte	0x04, 0x12
        /*0056*/ 	.short	(.L_15 - .L_14)
	.align		4
.L_14:
        /*0058*/ 	.word	index@(_Z8perMatchP7ElementiPi)
        /*005c*/ 	.word	0x00000000


	//----- nvinfo : EIATTR_MIN_STACK_SIZE
	.align		4
.L_15:
        /*0060*/ 	.byte	0x04, 0x12
        /*0062*/ 	.short	(.L_17 - .L_16)
	.align		4
.L_16:
        /*0064*/ 	.word	index@(_Z8preMatchP7Elementi)
        /*0068*/ 	.word	0x00000000
.L_17:


//--------------------- .nv.compat                --------------------------
	.section	.nv.compat,"",@"SHT_CUDA_COMPAT_INFO"
	.align	4
        /*0000*/ 	.byte	0x02, 0x09, 0x00, 0x00, 0x02, 0x02, 0x01, 0x00, 0x02, 0x05, 0x05, 0x00, 0x03, 0x07, 0x01, 0x01
        /*0010*/ 	.byte	0x02, 0x03, 0x00, 0x00, 0x02, 0x06, 0x01, 0x00, 0x04, 0x0b, 0x08, 0x00, 0x09, 0x00, 0x00, 0x00
        /*0020*/ 	.byte	0x00, 0x00, 0x00, 0x00


//--------------------- .nv.info._Z8iniMatchP7ElementiP4Pair --------------------------
	.section	.nv.info._Z8iniMatchP7ElementiP4Pair,"",@"SHT_CUDA_INFO"
	.sectionflags	@""
	.align	4


	//----- nvinfo : EIATTR_CUDA_API_VERSION
	.align		4
        /*0000*/ 	.byte	0x04, 0x37
        /*0002*/ 	.short	(.L_19 - .L_18)
.L_18:
        /*0004*/ 	.word	0x00000082


	//----- nvinfo : EIATTR_KPARAM_INFO
	.align		4
.L_19:
        /*0008*/ 	.byte	0x04, 0x17
        /*000a*/ 	.short	(.L_21 - .L_20)
.L_20:
        /*000c*/ 	.word	0x00000000
        /*0010*/ 	.short	0x0002
        /*0012*/ 	.short	0x0010
        /*0014*/ 	.byte	0x00, 0xf5, 0x21, 0x00


	//----- nvinfo : EIATTR_KPARAM_INFO
	.align		4
.L_21:
        /*0018*/ 	.byte	0x04, 0x17
        /*001a*/ 	.short	(.L_23 - .L_22)
.L_22:
        /*001c*/ 	.word	0x00000000
        /*0020*/ 	.short	0x0001
        /*0022*/ 	.short	0x0008
        /*0024*/ 	.byte	0x00, 0xf0, 0x11, 0x00


	//----- nvinfo : EIATTR_KPARAM_INFO
	.align		4
.L_23:
        /*0028*/ 	.byte	0x04, 0x17
        /*002a*/ 	.short	(.L_25 - .L_24)
.L_24:
        /*002c*/ 	.word	0x00000000
        /*0030*/ 	.short	0x0000
        /*0032*/ 	.short	0x0000
        /*0034*/ 	.byte	0x00, 0xf5, 0x21, 0x00


	//----- nvinfo : EIATTR_SPARSE_MMA_MASK
	.align		4
.L_25:
        /*0038*/ 	.byte	0x03, 0x50
        /*003a*/ 	.short	0x0000


	//----- nvinfo : EIATTR_MAXREG_COUNT
	.align		4
        /*003c*/ 	.byte	0x03, 0x1b
        /*003e*/ 	.short	0x00ff


	//----- nvinfo : EIATTR_MERCURY_ISA_VERSION
	.align		4
        /*0040*/ 	.byte	0x03, 0x5f
        /*0042*/ 	.short	0x0101


	//----- nvinfo : EIATTR_VRC_CTA_INIT_COUNT
	.align		4
        /*0044*/ 	.byte	0x02, 0x4a
	.zero		1
	.zero		1


	//----- nvinfo : EIATTR_EXIT_INSTR_OFFSETS
	.align		4
        /*0048*/ 	.byte	0x04, 0x1c
        /*004a*/ 	.short	(.L_27 - .L_26)


	//   ....[0]....
.L_26:
        /*004c*/ 	.word	0x00000630


	//----- nvinfo : EIATTR_CBANK_PARAM_SIZE
	.align		4
.L_27:
        /*0050*/ 	.byte	0x03, 0x19
        /*0052*/ 	.short	0x0018


	//----- nvinfo : EIATTR_PARAM_CBANK
	.align		4
        /*0054*/ 	.byte	0x04, 0x0a
        /*0056*/ 	.short	(.L_29 - .L_28)
	.align		4
.L_28:
        /*0058*/ 	.word	index@(.nv.constant0._Z8iniMatchP7ElementiP4Pair)
        /*005c*/ 	.short	0x0380
        /*005e*/ 	.short	0x0018


	//----- nvinfo : EIATTR_SW_WAR
	.align		4
.L_29:
        /*0060*/ 	.byte	0x04, 0x36
        /*0062*/ 	.short	(.L_31 - .L_30)
.L_30:
        /*0064*/ 	.word	0x00000008
.L_31:


//--------------------- .nv.info._Z8perMatchP7ElementiPi --------------------------
	.section	.nv.info._Z8perMatchP7ElementiPi,"",@"SHT_CUDA_INFO"
	.sectionflags	@""
	.align	4


	//----- nvinfo : EIATTR_CUDA_API_VERSION
	.align		4
        /*0000*/ 	.byte	0x04, 0x37
        /*0002*/ 	.short	(.L_33 - .L_32)
.L_32:
        /*0004*/ 	.word	0x00000082


	//----- nvinfo : EIATTR_KPARAM_INFO
	.align		4
.L_33:
        /*0008*/ 	.byte	0x04, 0x17
        /*000a*/ 	.short	(.L_35 - .L_34)
.L_34:
        /*000c*/ 	.word	0x00000000
        /*0010*/ 	.short	0x0002
        /*0012*/ 	.short	0x0010
        /*0014*/ 	.byte	0x00, 0xf5, 0x21, 0x00


	//----- nvinfo : EIATTR_KPARAM_INFO
	.align		4
.L_35:
        /*0018*/ 	.byte	0x04, 0x17
        /*001a*/ 	.short	(.L_37 - .L_36)
.L_36:
        /*001c*/ 	.word	0x00000000
        /*0020*/ 	.short	0x0001
        /*0022*/ 	.short	0x0008
        /*0024*/ 	.byte	0x00, 0xf0, 0x11, 0x00


	//----- nvinfo : EIATTR_KPARAM_INFO
	.align		4
.L_37:
        /*0028*/ 	.byte	0x04, 0x17
        /*002a*/ 	.short	(.L_39 - .L_38)
.L_38:
        /*002c*/ 	.word	0x00000000
        /*0030*/ 	.short	0x0000
        /*0032*/ 	.short	0x0000
        /*0034*/ 	.byte	0x00, 0xf5, 0x21, 0x00


	//----- nvinfo : EIATTR_SPARSE_MMA_MASK
	.align		4
.L_39:
        /*0038*/ 	.byte	0x03, 0x50
        /*003a*/ 	.short	0x0000


	//----- nvinfo : EIATTR_MAXREG_COUNT
	.align		4
        /*003c*/ 	.byte	0x03, 0x1b
        /*003e*/ 	.short	0x00ff


	//----- nvinfo : EIATTR_MERCURY_ISA_VERSION
	.align		4
        /*0040*/ 	.byte	0x03, 0x5f
        /*0042*/ 	.short	0x0101


	//----- nvinfo : EIATTR_VRC_CTA_INIT_COUNT
	.align		4
        /*0044*/ 	.byte	0x02, 0x4a
	.zero		1
	.zero		1


	//----- nvinfo : EIATTR_EXIT_INSTR_OFFSETS
	.align		4
        /*0048*/ 	.byte	0x04, 0x1c
        /*004a*/ 	.short	(.L_41 - .L_40)


	//   ....[0]....
.L_40:
        /*004c*/ 	.word	0x00000110


	//----- nvinfo : EIATTR_CBANK_PARAM_SIZE
	.align		4
.L_41:
        /*0050*/ 	.byte	0x03, 0x19
        /*0052*/ 	.short	0x0018


	//----- nvinfo : EIATTR_PARAM_CBANK
	.align		4
        /*0054*/ 	.byte	0x04, 0x0a
        /*0056*/ 	.short	(.L_43 - .L_42)
	.align		4
.L_42:
        /*0058*/ 	.word	index@(.nv.constant0._Z8perMatchP7ElementiPi)
        /*005c*/ 	.short	0x0380
        /*005e*/ 	.short	0x0018


	//----- nvinfo : EIATTR_SW_WAR
	.align		4
.L_43:
        /*0060*/ 	.byte	0x04, 0x36
        /*0062*/ 	.short	(.L_45 - .L_44)
.L_44:
        /*0064*/ 	.word	0x00000008
.L_45:


//--------------------- .nv.info._Z8preMatchP7Elementi --------------------------
	.section	.nv.info._Z8preMatchP7Elementi,"",@"SHT_CUDA_INFO"
	.sectionflags	@""
	.align	4


	//----- nvinfo : EIATTR_CUDA_API_VERSION
	.align		4
        /*0000*/ 	.byte	0x04, 0x37
        /*0002*/ 	.short	(.L_47 - .L_46)
.L_46:
        /*0004*/ 	.word	0x00000082


	//----- nvinfo : EIATTR_KPARAM_INFO
	.align		4
.L_47:
        /*0008*/ 	.byte	0x04, 0x17
        /*000a*/ 	.short	(.L_49 - .L_48)
.L_48:
        /*000c*/ 	.word	0x00000000
        /*0010*/ 	.short	0x0001
        /*0012*/ 	.short	0x0008
        /*0014*/ 	.byte	0x00, 0xf0, 0x11, 0x00


	//----- nvinfo : EIATTR_KPARAM_INFO
	.align		4
.L_49:
        /*0018*/ 	.byte	0x04, 0x17
        /*001a*/ 	.short	(.L_51 - .L_50)
.L_50:
        /*001c*/ 	.word	0x00000000
        /*0020*/ 	.short	0x0000
        /*0022*/ 	.short	0x0000
        /*0024*/ 	.byte	0x00, 0xf5, 0x21, 0x00


	//----- nvinfo : EIATTR_SPARSE_MMA_MASK
	.align		4
.L_51:
        /*0028*/ 	.byte	0x03, 0x50
        /*002a*/ 	.short	0x0000


	//----- nvinfo : EIATTR_MAXREG_COUNT
	.align		4
        /*002c*/ 	.byte	0x03, 0x1b
        /*002e*/ 	.short	0x00ff


	//----- nvinfo : EIATTR_MERCURY_ISA_VERSION
	.align		4
        /*0030*/ 	.byte	0x03, 0x5f
        /*0032*/ 	.short	0x0101


	//----- nvinfo : EIATTR_VRC_CTA_INIT_COUNT
	.align		4
        /*0034*/ 	.byte	0x02, 0x4a
	.zero		1
	.zero		1


	//----- nvinfo : EIATTR_EXIT_INSTR_OFFSETS
	.align		4
        /*0038*/ 	.byte	0x04, 0x1c
        /*003a*/ 	.short	(.L_53 - .L_52)


	//   ....[0]....
.L_52:
        /*003c*/ 	.word	0x00000060


	//   ....[1]....
        /*0040*/ 	.word	0x000000d0


	//----- nvinfo : EIATTR_CBANK_PARAM_SIZE
	.align		4
.L_53:
        /*0044*/ 	.byte	0x03, 0x19
        /*0046*/ 	.short	0x000c


	//----- nvinfo : EIATTR_PARAM_CBANK
	.align		4
        /*0048*/ 	.byte	0x04, 0x0a
        /*004a*/ 	.short	(.L_55 - .L_54)
	.align		4
.L_54:
        /*004c*/ 	.word	index@(.nv.constant0._Z8preMatchP7Elementi)
        /*0050*/ 	.short	0x0380
        /*0052*/ 	.short	0x000c


	//----- nvinfo : EIATTR_SW_WAR
	.align		4
.L_55:
        /*0054*/ 	.byte	0x04, 0x36
        /*0056*/ 	.short	(.L_57 - .L_56)
.L_56:
        /*0058*/ 	.word	0x00000008
.L_57:


//--------------------- .nv.callgraph             --------------------------
	.section	.nv.callgraph,"",@"SHT_CUDA_CALLGRAPH"
	.align	4
	.sectionentsize	8
	.align		4
        /*0000*/ 	.word	0x00000000
	.align		4
        /*0004*/ 	.word	0xffffffff
	.align		4
        /*0008*/ 	.word	0x00000000
	.align		4
        /*000c*/ 	.word	0xfffffffe
	.align		4
        /*0010*/ 	.word	0x00000000
	.align		4
        /*0014*/ 	.word	0xfffffffd
	.align		4
        /*0018*/ 	.word	0x00000000
	.align		4
        /*001c*/ 	.word	0xfffffffc


//--------------------- .text._Z8iniMatchP7ElementiP4Pair --------------------------
	.section	.text._Z8iniMatchP7ElementiP4Pair,"ax",@progbits
	.align	128
        .global         _Z8iniMatchP7ElementiP4Pair
        .type           _Z8iniMatchP7ElementiP4Pair,@function
        .size           _Z8iniMatchP7ElementiP4Pair,(.L_x_10 - _Z8iniMatchP7ElementiP4Pair)
        .other          _Z8iniMatchP7ElementiP4Pair,@"STO_CUDA_ENTRY STV_DEFAULT"
_Z8iniMatchP7ElementiP4Pair:
.text._Z8iniMatchP7ElementiP4Pair:
[----:B------:R-:W-:Y:S01]  /*0000*/  LDC R1, c[0x0][0x37c] ;  /* 0x0000df00ff017b82 */ /* 0x000fe20000000800 */
[----:B------:R-:W0:Y:S07]  /*0010*/  S2R R9, SR_TID.X ;  /* 0x0000000000097919 */ /* 0x000e2e0000002100 */
[----:B------:R-:W0:Y:S01]  /*0020*/  LDC.64 R2, c[0x0][0x380] ;  /* 0x0000e000ff027b82 */ /* 0x000e220000000a00 */
[----:B------:R-:W1:Y:S01]  /*0030*/  LDCU.64 UR8, c[0x0][0x358] ;  /* 0x00006b00ff0877ac */ /* 0x000e620008000a00 */
[----:B------:R-:W2:Y:S06]  /*0040*/  LDCU UR5, c[0x0][0x388] ;  /* 0x00007100ff0577ac */ /* 0x000eac0008000800 */
[----:B------:R-:W3:Y:S01]  /*0050*/  LDC.64 R4, c[0x0][0x390] ;  /* 0x0000e400ff047b82 */ /* 0x000ee20000000a00 */
[----:B0-----:R-:W-:-:S05]  /*0060*/  IMAD.WIDE.U32 R6, R9, 0x18, R2 ;  /* 0x0000001809067825 */ /* 0x001fca00078e0002 */
[----:B-1----:R-:W4:Y:S01]  /*0070*/  LDG.E R13, desc[UR8][R6.64] ;  /* 0x00000008060d7981 */ /* 0x002f22000c1e1900 */
[----:B---3--:R-:W-:-:S03]  /*0080*/  IMAD.WIDE.U32 R4, R9, 0x8, R4 ;  /* 0x0000000809047825 */ /* 0x008fc600078e0004 */
[----:B------:R0:W5:Y:S01]  /*0090*/  LDG.E R0, desc[UR8][R6.64+0x14] ;  /* 0x0000140806007981 */ /* 0x000162000c1e1900 */
[----:B--2---:R-:W-:-:S03]  /*00a0*/  UISETP.GE.AND UP0, UPT, UR5, 0x2, UPT ;  /* 0x000000020500788c */ /* 0x004fc6000bf06270 */
[----:B----4-:R0:W-:Y:S06]  /*00b0*/  STG.E desc[UR8][R4.64], R13 ;  /* 0x0000000d04007986 */ /* 0x0101ec000c101908 */
[----:B------:R-:W-:Y:S05]  /*00c0*/  BRA.U !UP0, `(.L_x_0) ;  /* 0x0000000508547547 */ /* 0x000fea000b800000 */
[----:B------:R-:W-:Y:S02]  /*00d0*/  UIADD3 UR4, UPT, UPT, UR5, -0x1, URZ ;  /* 0xffffffff05047890 */ /* 0x000fe4000fffe0ff */
[----:B------:R-:W-:Y:S02]  /*00e0*/  UIADD3 UR5, UPT, UPT, UR5, -0x2, URZ ;  /* 0xfffffffe05057890 */ /* 0x000fe4000fffe0ff */
[----:B------:R-:W-:Y:S02]  /*00f0*/  ULOP3.LUT UR6, UR4, 0xf, URZ, 0xc0, !UPT ;  /* 0x0000000f04067892 */ /* 0x000fe4000f8ec0ff */
[----:B------:R-:W-:-:S09]  /*0100*/  UISETP.GE.U32.AND UP0, UPT, UR5, 0xf, UPT ;  /* 0x0000000f0500788c */ /* 0x000fd2000bf06070 */
[----:B------:R-:W-:Y:S05]  /*0110*/  BRA.U !UP0, `(.L_x_1) ;  /* 0x0000000108947547 */ /* 0x000fea000b800000 */
[----:B------:R-:W-:-:S04]  /*0120*/  ULOP3.LUT UR5, UR4, 0xfffffff0, URZ, 0xc0, !UPT ;  /* 0xfffffff004057892 */ /* 0x000fc8000f8ec0ff */
[----:B------:R-:W-:-:S12]  /*0130*/  UIADD3 UR5, UPT, UPT, -UR5, URZ, URZ ;  /* 0x000000ff05057290 */ /* 0x000fd8000fffe1ff */
.L_x_2:
[----:B0----5:R-:W-:-:S06]  /*0140*/  IMAD.WIDE R6, R0, 0x18, R2 ;  /* 0x0000001800067825 */ /* 0x021fcc00078e0202 */
[----:B------:R-:W2:Y:S02]  /*0150*/  LDG.E R7, desc[UR8][R6.64+0x14] ;  /* 0x0000140806077981 */ /* 0x000ea4000c1e1900 */
[----:B--2---:R-:W-:-:S06]  /*0160*/  IMAD.WIDE R8, R7, 0x18, R2 ;  /* 0x0000001807087825 */ /* 0x004fcc00078e0202 */
[----:B------:R-:W2:Y:S02]  /*0170*/  LDG.E R9, desc[UR8][R8.64+0x14] ;  /* 0x0000140808097981 */ /* 0x000ea4000c1e1900 */
[----:B--2---:R-:W-:-:S06]  /*0180*/  IMAD.WIDE R10, R9, 0x18, R2 ;  /* 0x00000018090a7825 */ /* 0x004fcc00078e0202 */
[----:B------:R-:W2:Y:S02]  /*0190*/  LDG.E R11, desc[UR8][R10.64+0x14] ;  /* 0x000014080a0b7981 */ /* 0x000ea4000c1e1900 */
[----:B-12---:R-:W-:-:S06]  /*01a0*/  IMAD.WIDE R12, R11, 0x18, R2 ;  /* 0x000000180b0c7825 */ /* 0x006fcc00078e0202 */
[----:B------:R-:W2:Y:S02]  /*01b0*/  LDG.E R13, desc[UR8][R12.64+0x14] ;  /* 0x000014080c0d7981 */ /* 0x000ea4000c1e1900 */
[----:B--2---:R-:W-:-:S06]  /*01c0*/  IMAD.WIDE R14, R13, 0x18, R2 ;  /* 0x000000180d0e7825 */ /* 0x004fcc00078e0202 */
        /* <DEDUP_REMOVED lines=20> */
[----:B------:R-:W2:Y:S01]  /*0310*/  LDG.E R11, desc[UR8][R10.64+0x14] ;  /* 0x000014080a0b7981 */ /* 0x000ea2000c1e1900 */
[----:B------:R-:W-:-:S04]  /*0320*/  UIADD3 UR5, UPT, UPT, UR5, 0x10, URZ ;  /* 0x0000001005057890 */ /* 0x000fc8000fffe0ff */
[----:B------:R-:W-:Y:S01]  /*0330*/  UISETP.NE.AND UP0, UPT, UR5, URZ, UPT ;  /* 0x000000ff0500728c */ /* 0x000fe2000bf05270 */
[----:B--2---:R-:W-:-:S05]  /*0340*/  IMAD.WIDE R12, R11, 0x18, R2 ;  /* 0x000000180b0c7825 */ /* 0x004fca00078e0202 */
[----:B------:R1:W5:Y:S03]  /*0350*/  LDG.E R0, desc[UR8][R12.64+0x14] ;  /* 0x000014080c007981 */ /* 0x000366000c1e1900 */
[----:B------:R-:W-:Y:S05]  /*0360*/  BRA.U UP0, `(.L_x_2) ;  /* 0xfffffffd00747547 */ /* 0x000fea000b83ffff */
.L_x_1:
[----:B------:R-:W-:-:S09]  /*0370*/  UISETP.NE.AND UP0, UPT, UR6, URZ, UPT ;  /* 0x000000ff0600728c */ /* 0x000fd2000bf05270 */
[----:B------:R-:W-:Y:S05]  /*0380*/  BRA.U !UP0, `(.L_x_3) ;  /* 0x0000000108a07547 */ /* 0x000fea000b800000 */
[----:B------:R-:W-:Y:S02]  /*0390*/  UISETP.GE.U32.AND UP0, UPT, UR6, 0x8, UPT ;  /* 0x000000080600788c */ /* 0x000fe4000bf06070 */
[----:B------:R-:W-:-:S04]  /*03a0*/  ULOP3.LUT UR5, UR4, 0x7, URZ, 0xc0, !UPT ;  /* 0x0000000704057892 */ /* 0x000fc8000f8ec0ff */
[----:B------:R-:W-:-:S03]  /*03b0*/  UISETP.NE.AND UP1, UPT, UR5, URZ, UPT ;  /* 0x000000ff0500728c */ /* 0x000fc6000bf25270 */
[----:B------:R-:W-:Y:S08]  /*03c0*/  BRA.U !UP0, `(.L_x_4) ;  /* 0x0000000108407547 */ /* 0x000ff0000b800000 */
[----:B0----5:R-:W-:-:S06]  /*03d0*/  IMAD.WIDE R6, R0, 0x18, R2 ;  /* 0x0000001800067825 */ /* 0x021fcc00078e0202 */
        /* <DEDUP_REMOVED lines=12> */
[----:B------:R-:W1:Y:S02]  /*04a0*/  LDG.E R7, desc[UR8][R6.64+0x14] ;  /* 0x0000140806077981 */ /* 0x000e64000c1e1900 */
[----:B-1----:R-:W-:-:S05]  /*04b0*/  IMAD.WIDE R12, R7, 0x18, R2 ;  /* 0x00000018070c7825 */ /* 0x002fca00078e0202 */
[----:B------:R2:W5:Y:S02]  /*04c0*/  LDG.E R0, desc[UR8][R12.64+0x14] ;  /* 0x000014080c007981 */ /* 0x000564000c1e1900 */
.L_x_4:
[----:B------:R-:W-:Y:S05]  /*04d0*/  BRA.U !UP1, `(.L_x_3) ;  /* 0x00000001094c7547 */ /* 0x000fea000b800000 */
[----:B------:R-:W-:Y:S02]  /*04e0*/  UISETP.GE.U32.AND UP0, UPT, UR5, 0x4, UPT ;  /* 0x000000040500788c */ /* 0x000fe4000bf06070 */
[----:B------:R-:W-:-:S04]  /*04f0*/  ULOP3.LUT UR4, UR4, 0x3, URZ, 0xc0, !UPT ;  /* 0x0000000304047892 */ /* 0x000fc8000f8ec0ff */
[----:B------:R-:W-:-:S03]  /*0500*/  UISETP.NE.AND UP1, UPT, UR4, URZ, UPT ;  /* 0x000000ff0400728c */ /* 0x000fc6000bf25270 */
[----:B------:R-:W-:Y:S08]  /*0510*/  BRA.U !UP0, `(.L_x_5) ;  /* 0x0000000108207547 */ /* 0x000ff0000b800000 */
[----:B0----5:R-:W-:-:S06]  /*0520*/  IMAD.WIDE R6, R0, 0x18, R2 ;  /* 0x0000001800067825 */ /* 0x021fcc00078e0202 */
[----:B------:R-:W3:Y:S02]  /*0530*/  LDG.E R7, desc[UR8][R6.64+0x14] ;  /* 0x0000140806077981 */ /* 0x000ee4000c1e1900 */
[----:B---3--:R-:W-:-:S06]  /*0540*/  IMAD.WIDE R8, R7, 0x18, R2 ;  /* 0x0000001807087825 */ /* 0x008fcc00078e0202 */
[----:B------:R-:W3:Y:S02]  /*0550*/  LDG.E R9, desc[UR8][R8.64+0x14] ;  /* 0x0000140808097981 */ /* 0x000ee4000c1e1900 */
[----:B---3--:R-:W-:-:S06]  /*0560*/  IMAD.WIDE R10, R9, 0x18, R2 ;  /* 0x00000018090a7825 */ /* 0x008fcc00078e0202 */
[----:B------:R-:W1:Y:S02]  /*0570*/  LDG.E R11, desc[UR8][R10.64+0x14] ;  /* 0x000014080a0b7981 */ /* 0x000e64000c1e1900 */
[----:B-12---:R-:W-:-:S05]  /*0580*/  IMAD.WIDE R12, R11, 0x18, R2 ;  /* 0x000000180b0c7825 */ /* 0x006fca00078e0202 */
[----:B------:R3:W5:Y:S02]  /*0590*/  LDG.E R0, desc[UR8][R12.64+0x14] ;  /* 0x000014080c007981 */ /* 0x000764000c1e1900 */
.L_x_5:
[----:B------:R-:W-:Y:S05]  /*05a0*/  BRA.U !UP1, `(.L_x_3) ;  /* 0x0000000109187547 */ /* 0x000fea000b800000 */
[----:B------:R-:W-:-:S12]  /*05b0*/  UIADD3 UR4, UPT, UPT, -UR4, URZ, URZ ;  /* 0x000000ff04047290 */ /* 0x000fd8000fffe1ff */
.L_x_6:
[----:B0123-5:R-:W-:-:S05]  /*05c0*/  IMAD.WIDE R12, R0, 0x18, R2 ;  /* 0x00000018000c7825 */ /* 0x02ffca00078e0202 */
[----:B------:R4:W5:Y:S01]  /*05d0*/  LDG.E R0, desc[UR8][R12.64+0x14] ;  /* 0x000014080c007981 */ /* 0x000962000c1e1900 */
[----:B------:R-:W-:-:S04]  /*05e0*/  UIADD3 UR4, UPT, UPT, UR4, 0x1, URZ ;  /* 0x0000000104047890 */ /* 0x000fc8000fffe0ff */
[----:B------:R-:W-:-:S09]  /*05f0*/  UISETP.NE.AND UP0, UPT, UR4, URZ, UPT ;  /* 0x000000ff0400728c */ /* 0x000fd2000bf05270 */
[----:B----4-:R-:W-:Y:S05]  /*0600*/  BRA.U UP0, `(.L_x_6) ;  /* 0xfffffffd00ec7547 */ /* 0x010fea000b83ffff */
.L_x_3:
[----:B0123--:R1:W5:Y:S02]  /*0610*/  LDG.E R13, desc[UR8][R12.64] ;  /* 0x000000080c0d7981 */ /* 0x00f364000c1e1900 */
.L_x_0:
[----:B-----5:R-:W-:Y:S01]  /*0620*/  STG.E desc[UR8][R4.64+0x4], R13 ;  /* 0x0000040d04007986 */ /* 0x020fe2000c101908 */
[----:B------:R-:W-:Y:S05]  /*0630*/  EXIT ;  /* 0x000000000000794d */ /* 0x000fea0003800000 */
.L_x_7:
[----:B------:R-:W-:-:S00]  /*0640*/  BRA `(.L_x_7) ;  /* 0xfffffffc00fc7947 */ /* 0x000fc0000383ffff */
[----:B------:R-:W-:-:S00]  /*0650*/  NOP ;  /* 0x0000000000007918 */ /* 0x000fc00000000000 */
        /* <DEDUP_REMOVED lines=10> */
.L_x_10:


//--------------------- .text._Z8perMatchP7ElementiPi --------------------------
	.section	.text._Z8perMatchP7ElementiPi,"ax",@progbits
	.align	128
        .global         _Z8perMatchP7ElementiPi
        .type           _Z8perMatchP7ElementiPi,@function
        .size           _Z8perMatchP7ElementiPi,(.L_x_11 - _Z8perMatchP7ElementiPi)
        .other          _Z8perMatchP7ElementiPi,@"STO_CUDA_ENTRY STV_DEFAULT"
_Z8perMatchP7ElementiPi:
.text._Z8perMatchP7ElementiPi:
[----:B------:R-:W-:Y:S01]  /*0000*/  LDC R1, c[0x0][0x37c] ;  /* 0x0000df00ff017b82 */ /* 0x000fe20000000800 */
[----:B------:R-:W0:Y:S07]  /*0010*/  S2R R7, SR_TID.X ;  /* 0x0000000000077919 */ /* 0x000e2e0000002100 */
[----:B------:R-:W0:Y:S01]  /*0020*/  LDC.64 R2, c[0x0][0x390] ;  /* 0x0000e400ff027b82 */ /* 0x000e220000000a00 */
[----:B------:R-:W1:Y:S01]  /*0030*/  LDCU.64 UR4, c[0x0][0x358] ;  /* 0x00006b00ff0477ac */ /* 0x000e620008000a00 */
[----:B------:R-:W2:Y:S06]  /*0040*/  LDCU UR6, c[0x0][0x388] ;  /* 0x00007100ff0677ac */ /* 0x000eac0008000800 */
[----:B------:R-:W3:Y:S01]  /*0050*/  LDC.64 R4, c[0x0][0x380] ;  /* 0x0000e000ff047b82 */ /* 0x000ee20000000a00 */
[----:B0-----:R-:W-:-:S06]  /*0060*/  IMAD.WIDE.U32 R2, R7, 0x4, R2 ;  /* 0x0000000407027825 */ /* 0x001fcc00078e0002 */
[----:B-1----:R-:W4:Y:S01]  /*0070*/  LDG.E R3, desc[UR4][R2.64] ;  /* 0x0000000402037981 */ /* 0x002f22000c1e1900 */
[----:B--2---:R-:W-:-:S04]  /*0080*/  IMAD R7, R7, UR6, R7 ;  /* 0x0000000607077c24 */ /* 0x004fc8000f8e0207 */
[----:B---3--:R-:W-:-:S03]  /*0090*/  IMAD.WIDE R4, R7, 0x18, R4 ;  /* 0x0000001807047825 */ /* 0x008fc600078e0204 */
[----:B------:R-:W-:Y:S02]  /*00a0*/  IADD3 R6, P0, PT, R4, 0x14, RZ ;  /* 0x0000001404067810 */ /* 0x000fe40007f1e0ff */
[----:B------:R-:W2:Y:S02]  /*00b0*/  LDG.E R9, desc[UR4][R4.64+0x14] ;  /* 0x0000140404097981 */ /* 0x000ea4000c1e1900 */
[----:B------:R-:W-:-:S03]  /*00c0*/  IADD3.X R7, PT, PT, RZ, R5, RZ, P0, !PT ;  /* 0x00000005ff077210 */ /* 0x000fc600007fe4ff */
[----:B----4-:R-:W-:-:S05]  /*00d0*/  IMAD.WIDE R6, R3, 0x18, R6 ;  /* 0x0000001803067825 */ /* 0x010fca00078e0206 */
[----:B------:R-:W3:Y:S04]  /*00e0*/  LDG.E R11, desc[UR4][R6.64] ;  /* 0x00000004060b7981 */ /* 0x000ee8000c1e1900 */
[----:B---3--:R-:W-:Y:S04]  /*00f0*/  STG.E desc[UR4][R4.64+0x14], R11 ;  /* 0x0000140b04007986 */ /* 0x008fe8000c101904 */
[----:B--2---:R-:W-:Y:S01]  /*0100*/  STG.E desc[UR4][R6.64], R9 ;  /* 0x0000000906007986 */ /* 0x004fe2000c101904 */
[----:B------:R-:W-:Y:S05]  /*0110*/  EXIT ;  /* 0x000000000000794d */ /* 0x000fea0003800000 */
.L_x_8:
        /* <DEDUP_REMOVED lines=14> */
.L_x_11:


//--------------------- .text._Z8preMatchP7Elementi --------------------------
	.section	.text._Z8preMatchP7Elementi,"ax",@progbits
	.align	128
        .global         _Z8preMatchP7Elementi
        .type           _Z8preMatchP7Elementi,@function
        .size           _Z8preMatchP7Elementi,(.L_x_12 - _Z8preMatchP7Elementi)
        .other          _Z8preMatchP7Elementi,@"STO_CUDA_ENTRY STV_DEFAULT"
_Z8preMatchP7Elementi:
.text._Z8preMatchP7Elementi:
[----:B------:R-:W-:Y:S01]  /*0000*/  LDC R1, c[0x0][0x37c] ;  /* 0x0000df00ff017b82 */ /* 0x000fe20000000800 */
[----:B------:R-:W0:Y:S01]  /*0010*/  S2R R7, SR_TID.X ;  /* 0x0000000000077919 */ /* 0x000e220000002100 */
[----:B------:R-:W1:Y:S02]  /*0020*/  LDCU UR5, c[0x0][0x388] ;  /* 0x00007100ff0577ac */ /* 0x000e640008000800 */
[----:B-1----:R-:W-:Y:S02]  /*0030*/  UIMAD UR4, UR5, UR5, URZ ;  /* 0x00000005050472a4 */ /* 0x002fe4000f8e02ff */
[----:B0-----:R-:W-:-:S04]  /*0040*/  IADD3 R3, PT, PT, R7, UR5, RZ ;  /* 0x0000000507037c10 */ /* 0x001fc8000fffe0ff */
[----:B------:R-:W-:-:S13]  /*0050*/  ISETP.GE.U32.AND P0, PT, R3, UR4, PT ;  /* 0x0000000403007c0c */ /* 0x000fda000bf06070 */
[----:B------:R-:W-:Y:S05]  /*0060*/  @P0 EXIT ;  /* 0x000000000000094d */ /* 0x000fea0003800000 */
[----:B------:R-:W0:Y:S01]  /*0070*/  LDC.64 R4, c[0x0][0x380] ;  /* 0x0000e000ff047b82 */ /* 0x000e220000000a00 */
[----:B------:R-:W1:Y:S01]  /*0080*/  LDCU.64 UR4, c[0x0][0x358] ;  /* 0x00006b00ff0477ac */ /* 0x000e620008000a00 */
[----:B0-----:R-:W-:-:S06]  /*0090*/  IMAD.WIDE.U32 R2, R3, 0x18, R4 ;  /* 0x0000001803027825 */ /* 0x001fcc00078e0004 */
[----:B-1----:R-:W2:Y:S01]  /*00a0*/  LDG.E R3, desc[UR4][R2.64+0x14] ;  /* 0x0000140402037981 */ /* 0x002ea2000c1e1900 */
[----:B------:R-:W-:-:S05]  /*00b0*/  IMAD.WIDE.U32 R4, R7, 0x18, R4 ;  /* 0x0000001807047825 */ /* 0x000fca00078e0004 */
[----:B--2---:R-:W-:Y:S01]  /*00c0*/  STG.E desc[UR4][R4.64+0x14], R3 ;  /* 0x0000140304007986 */ /* 0x004fe2000c101904 */
[----:B------:R-:W-:Y:S05]  /*00d0*/  EXIT ;  /* 0x000000000000794d */ /* 0x000fea0003800000 */
.L_x_9:
        /* <DEDUP_REMOVED lines=10> */
.L_x_12:


//--------------------- .nv.shared.reserved.0     --------------------------
	.section	.nv.shared.reserved.0,"aw",@nobits
	.weak		__nv_reservedSMEM_offset_0_alias
	.size		__nv_reservedSMEM_offset_0_alias, 0, 64
	.other		__nv_reservedSMEM_offset_0_alias,@"STO_CUDA_RESERVED_SHARED STV_DEFAULT"
__nv_reservedSMEM_offset_0_alias:
	.zero		0
	.zero		64


//--------------------- .nv.constant0._Z8iniMatchP7ElementiP4Pair --------------------------
	.section	.nv.constant0._Z8iniMatchP7ElementiP4Pair,"a",@progbits
	.sectionflags	@""
	.align	4
.nv.constant0._Z8iniMatchP7ElementiP4Pair:
	.zero		920


//--------------------- .nv.constant0._Z8perMatchP7ElementiPi --------------------------
	.section	.nv.constant0._Z8perMatchP7ElementiPi,"a",@progbits
	.sectionflags	@""
	.align	4
.nv.constant0._Z8perMatchP7ElementiPi:
	.zero		920


//--------------------- .nv.constant0._Z8preMatchP7Elementi --------------------------
	.section	.nv.constant0._Z8preMatchP7Elementi,"a",@progbits
	.sectionflags	@""
	.align	4
.nv.constant0._Z8preMatchP7Elementi:
	.zero		908


//--------------------- SYMBOLS --------------------------

	.type		.nv.reservedSmem.offset0,@object
	.size		.nv.reservedSmem.offset0,0x4
